//
// Generated by NVIDIA NVVM Compiler
//
// Compiler Build ID: CL-36424714
// Cuda compilation tools, release 13.0, V13.0.88
// Based on NVVM 20.0.0
//

.version 9.0
.target sm_100
.address_size 64

	// .globl	_Z9minVectorPdS_i

.visible .entry _Z9minVectorPdS_i(
	.param .u64 .ptr .align 1 _Z9minVectorPdS_i_param_0,
	.param .u64 .ptr .align 1 _Z9minVectorPdS_i_param_1,
	.param .u32 _Z9minVectorPdS_i_param_2
)
{
	.reg .pred 	%p<10>;
	.reg .b32 	%r<23>;
	.reg .b64 	%rd<28>;
	.reg .b64 	%fd<88>;

	ld.param.u64 	%rd15, [_Z9minVectorPdS_i_param_0];
	ld.param.u64 	%rd16, [_Z9minVectorPdS_i_param_1];
	ld.param.u32 	%r16, [_Z9minVectorPdS_i_param_2];
	cvta.to.global.u64 	%rd1, %rd16;
	cvta.to.global.u64 	%rd2, %rd15;
	setp.lt.s32 	%p1, %r16, 1;
	@%p1 bra 	$L__BB0_13;
	and.b32  	%r1, %r16, 15;
	setp.lt.u32 	%p2, %r16, 16;
	mov.b32 	%r20, 0;
	@%p2 bra 	$L__BB0_4;
	and.b32  	%r20, %r16, 2147483632;
	neg.s32 	%r18, %r20;
	add.s64 	%rd25, %rd2, 64;
	add.s64 	%rd24, %rd1, 64;
$L__BB0_3:
	.pragma "nounroll";
	ld.global.f64 	%fd1, [%rd25+-64];
	ld.global.f64 	%fd2, [%rd24+-64];
	min.f64 	%fd3, %fd1, %fd2;
	st.global.f64 	[%rd25+-64], %fd3;
	ld.global.f64 	%fd4, [%rd25+-56];
	ld.global.f64 	%fd5, [%rd24+-56];
	min.f64 	%fd6, %fd4, %fd5;
	st.global.f64 	[%rd25+-56], %fd6;
	ld.global.f64 	%fd7, [%rd25+-48];
	ld.global.f64 	%fd8, [%rd24+-48];
	min.f64 	%fd9, %fd7, %fd8;
	st.global.f64 	[%rd25+-48], %fd9;
	ld.global.f64 	%fd10, [%rd25+-40];
	ld.global.f64 	%fd11, [%rd24+-40];
	min.f64 	%fd12, %fd10, %fd11;
	st.global.f64 	[%rd25+-40], %fd12;
	ld.global.f64 	%fd13, [%rd25+-32];
	ld.global.f64 	%fd14, [%rd24+-32];
	min.f64 	%fd15, %fd13, %fd14;
	st.global.f64 	[%rd25+-32], %fd15;
	ld.global.f64 	%fd16, [%rd25+-24];
	ld.global.f64 	%fd17, [%rd24+-24];
	min.f64 	%fd18, %fd16, %fd17;
	st.global.f64 	[%rd25+-24], %fd18;
	ld.global.f64 	%fd19, [%rd25+-16];
	ld.global.f64 	%fd20, [%rd24+-16];
	min.f64 	%fd21, %fd19, %fd20;
	st.global.f64 	[%rd25+-16], %fd21;
	ld.global.f64 	%fd22, [%rd25+-8];
	ld.global.f64 	%fd23, [%rd24+-8];
	min.f64 	%fd24, %fd22, %fd23;
	st.global.f64 	[%rd25+-8], %fd24;
	ld.global.f64 	%fd25, [%rd25];
	ld.global.f64 	%fd26, [%rd24];
	min.f64 	%fd27, %fd25, %fd26;
	st.global.f64 	[%rd25], %fd27;
	ld.global.f64 	%fd28, [%rd25+8];
	ld.global.f64 	%fd29, [%rd24+8];
	min.f64 	%fd30, %fd28, %fd29;
	st.global.f64 	[%rd25+8], %fd30;
	ld.global.f64 	%fd31, [%rd25+16];
	ld.global.f64 	%fd32, [%rd24+16];
	min.f64 	%fd33, %fd31, %fd32;
	st.global.f64 	[%rd25+16], %fd33;
	ld.global.f64 	%fd34, [%rd25+24];
	ld.global.f64 	%fd35, [%rd24+24];
	min.f64 	%fd36, %fd34, %fd35;
	st.global.f64 	[%rd25+24], %fd36;
	ld.global.f64 	%fd37, [%rd25+32];
	ld.global.f64 	%fd38, [%rd24+32];
	min.f64 	%fd39, %fd37, %fd38;
	st.global.f64 	[%rd25+32], %fd39;
	ld.global.f64 	%fd40, [%rd25+40];
	ld.global.f64 	%fd41, [%rd24+40];
	min.f64 	%fd42, %fd40, %fd41;
	st.global.f64 	[%rd25+40], %fd42;
	ld.global.f64 	%fd43, [%rd25+48];
	ld.global.f64 	%fd44, [%rd24+48];
	min.f64 	%fd45, %fd43, %fd44;
	st.global.f64 	[%rd25+48], %fd45;
	ld.global.f64 	%fd46, [%rd25+56];
	ld.global.f64 	%fd47, [%rd24+56];
	min.f64 	%fd48, %fd46, %fd47;
	st.global.f64 	[%rd25+56], %fd48;
	add.s32 	%r18, %r18, 16;
	add.s64 	%rd25, %rd25, 128;
	add.s64 	%rd24, %rd24, 128;
	setp.ne.s32 	%p3, %r18, 0;
	@%p3 bra 	$L__BB0_3;
$L__BB0_4:
	setp.eq.s32 	%p4, %r1, 0;
	@%p4 bra 	$L__BB0_13;
	and.b32  	%r7, %r16, 7;
	setp.lt.u32 	%p5, %r1, 8;
	@%p5 bra 	$L__BB0_7;
	mul.wide.u32 	%rd17, %r20, 8;
	add.s64 	%rd18, %rd2, %rd17;
	ld.global.f64 	%fd49, [%rd18];
	add.s64 	%rd19, %rd1, %rd17;
	ld.global.f64 	%fd50, [%rd19];
	min.f64 	%fd51, %fd49, %fd50;
	st.global.f64 	[%rd18], %fd51;
	ld.global.f64 	%fd52, [%rd18+8];
	ld.global.f64 	%fd53, [%rd19+8];
	min.f64 	%fd54, %fd52, %fd53;
	st.global.f64 	[%rd18+8], %fd54;
	ld.global.f64 	%fd55, [%rd18+16];
	ld.global.f64 	%fd56, [%rd19+16];
	min.f64 	%fd57, %fd55, %fd56;
	st.global.f64 	[%rd18+16], %fd57;
	ld.global.f64 	%fd58, [%rd18+24];
	ld.global.f64 	%fd59, [%rd19+24];
	min.f64 	%fd60, %fd58, %fd59;
	st.global.f64 	[%rd18+24], %fd60;
	ld.global.f64 	%fd61, [%rd18+32];
	ld.global.f64 	%fd62, [%rd19+32];
	min.f64 	%fd63, %fd61, %fd62;
	st.global.f64 	[%rd18+32], %fd63;
	ld.global.f64 	%fd64, [%rd18+40];
	ld.global.f64 	%fd65, [%rd19+40];
	min.f64 	%fd66, %fd64, %fd65;
	st.global.f64 	[%rd18+40], %fd66;
	ld.global.f64 	%fd67, [%rd18+48];
	ld.global.f64 	%fd68, [%rd19+48];
	min.f64 	%fd69, %fd67, %fd68;
	st.global.f64 	[%rd18+48], %fd69;
	ld.global.f64 	%fd70, [%rd18+56];
	ld.global.f64 	%fd71, [%rd19+56];
	min.f64 	%fd72, %fd70, %fd71;
	st.global.f64 	[%rd18+56], %fd72;
	add.s32 	%r20, %r20, 8;
$L__BB0_7:
	setp.eq.s32 	%p6, %r7, 0;
	@%p6 bra 	$L__BB0_13;
	and.b32  	%r10, %r16, 3;
	setp.lt.u32 	%p7, %r7, 4;
	@%p7 bra 	$L__BB0_10;
	mul.wide.u32 	%rd20, %r20, 8;
	add.s64 	%rd21, %rd2, %rd20;
	ld.global.f64 	%fd73, [%rd21];
	add.s64 	%rd22, %rd1, %rd20;
	ld.global.f64 	%fd74, [%rd22];
	min.f64 	%fd75, %fd73, %fd74;
	st.global.f64 	[%rd21], %fd75;
	ld.global.f64 	%fd76, [%rd21+8];
	ld.global.f64 	%fd77, [%rd22+8];
	min.f64 	%fd78, %fd76, %fd77;
	st.global.f64 	[%rd21+8], %fd78;
	ld.global.f64 	%fd79, [%rd21+16];
	ld.global.f64 	%fd80, [%rd22+16];
	min.f64 	%fd81, %fd79, %fd80;
	st.global.f64 	[%rd21+16], %fd81;
	ld.global.f64 	%fd82, [%rd21+24];
	ld.global.f64 	%fd83, [%rd22+24];
	min.f64 	%fd84, %fd82, %fd83;
	st.global.f64 	[%rd21+24], %fd84;
	add.s32 	%r20, %r20, 4;
$L__BB0_10:
	setp.eq.s32 	%p8, %r10, 0;
	@%p8 bra 	$L__BB0_13;
	mul.wide.u32 	%rd23, %r20, 8;
	add.s64 	%rd27, %rd1, %rd23;
	add.s64 	%rd26, %rd2, %rd23;
	neg.s32 	%r22, %r10;
$L__BB0_12:
	.pragma "nounroll";
	ld.global.f64 	%fd85, [%rd26];
	ld.global.f64 	%fd86, [%rd27];
	min.f64 	%fd87, %fd85, %fd86;
	st.global.f64 	[%rd26], %fd87;
	add.s64 	%rd27, %rd27, 8;
	add.s64 	%rd26, %rd26, 8;
	add.s32 	%r22, %r22, 1;
	setp.ne.s32 	%p9, %r22, 0;
	@%p9 bra 	$L__BB0_12;
$L__BB0_13:
	ret;

}


// ===== COMPILED SASS (sm_100) =====

	.target	sm_100

	.elftype	@"ET_EXEC"


//--------------------- .note.nv.tkinfo           --------------------------
	.section	.note.nv.tkinfo,"",@"SHT_NOTE"
	.sectionflags	@"SHF_NOTE_NV_TKINFO"
	.tkinfo
        /*0018*/ 	.word	0x00000002
        /*0030*/ 	.string	""
        /*0030*/ 	.string	"ptxas"
        /*0030*/ 	.string	"Cuda compilation tools, release 13.0, V13.0.88"
        /*0030*/ 	.string	"Build cuda_13.0.r13.0/compiler.36424714_0"
        /*0030*/ 	.string	"-arch sm_100 -m 64 "



//--------------------- .note.nv.cuinfo           --------------------------
	.section	.note.nv.cuinfo,"",@"SHT_NOTE"
	.sectionflags	@"SHF_NOTE_NV_CUINFO"
        /*0018*/ 	.short	0x0002
        /*001a*/ 	.short	0x0064
        /*001c*/ 	.short	0x0082
	.zero		2


//--------------------- .nv.info                  --------------------------
	.section	.nv.info,"",@"SHT_CUDA_INFO"
	.align	4


	//----- nvinfo : EIATTR_REGCOUNT
	.align		4
        /*0000*/ 	.byte	0x04, 0x2f
        /*0002*/ 	.short	(.L_1 - .L_0)
	.align		4
.L_0:
        /*0004*/ 	.word	index@(_Z9minVectorPdS_i)
        /*0008*/ 	.word	0x00000014


	//----- nvinfo : EIATTR_FRAME_SIZE
	.align		4
.L_1:
        /*000c*/ 	.byte	0x04, 0x11
        /*000e*/ 	.short	(.L_3 - .L_2)
	.align		4
.L_2:
        /*0010*/ 	.word	index@(_Z9minVectorPdS_i)
        /*0014*/ 	.word	0x00000000


	//----- nvinfo : EIATTR_MIN_STACK_SIZE
	.align		4
.L_3:
        /*0018*/ 	.byte	0x04, 0x12
        /*001a*/ 	.short	(.L_5 - .L_4)
	.align		4
.L_4:
        /*001c*/ 	.word	index@(_Z9minVectorPdS_i)
        /*0020*/ 	.word	0x00000000
.L_5:


//--------------------- .nv.compat                --------------------------
	.section	.nv.compat,"",@"SHT_CUDA_COMPAT_INFO"
	.align	4
        /*0000*/ 	.byte	0x02, 0x09, 0x00, 0x00, 0x02, 0x02, 0x01, 0x00, 0x02, 0x05, 0x05, 0x00, 0x03, 0x07, 0x01, 0x01
        /*0010*/ 	.byte	0x02, 0x03, 0x00, 0x00, 0x02, 0x06, 0x01, 0x00, 0x04, 0x0b, 0x08, 0x00, 0x01, 0x00, 0x00, 0x00
        /*0020*/ 	.byte	0x00, 0x00, 0x00, 0x00


//--------------------- .nv.info._Z9minVectorPdS_i --------------------------
	.section	.nv.info._Z9minVectorPdS_i,"",@"SHT_CUDA_INFO"
	.sectionflags	@""
	.align	4


	//----- nvinfo : EIATTR_CUDA_API_VERSION
	.align		4
        /*0000*/ 	.byte	0x04, 0x37
        /*0002*/ 	.short	(.L_7 - .L_6)
.L_6:
        /*0004*/ 	.word	0x00000082


	//----- nvinfo : EIATTR_KPARAM_INFO
	.align		4
.L_7:
        /*0008*/ 	.byte	0x04, 0x17
        /*000a*/ 	.short	(.L_9 - .L_8)
.L_8:
        /*000c*/ 	.word	0x00000000
        /*0010*/ 	.short	0x0002
        /*0012*/ 	.short	0x0010
        /*0014*/ 	.byte	0x00, 0xf0, 0x11, 0x00


	//----- nvinfo : EIATTR_KPARAM_INFO
	.align		4
.L_9:
        /*0018*/ 	.byte	0x04, 0x17
        /*001a*/ 	.short	(.L_11 - .L_10)
.L_10:
        /*001c*/ 	.word	0x00000000
        /*0020*/ 	.short	0x0001
        /*0022*/ 	.short	0x0008
        /*0024*/ 	.byte	0x00, 0xf5, 0x21, 0x00


	//----- nvinfo : EIATTR_KPARAM_INFO
	.align		4
.L_11:
        /*0028*/ 	.byte	0x04, 0x17
        /*002a*/ 	.short	(.L_13 - .L_12)
.L_12:
        /*002c*/ 	.word	0x00000000
        /*0030*/ 	.short	0x0000
        /*0032*/ 	.short	0x0000
        /*0034*/ 	.byte	0x00, 0xf5, 0x21, 0x00


	//----- nvinfo : EIATTR_SPARSE_MMA_MASK
	.align		4
.L_13:
        /*0038*/ 	.byte	0x03, 0x50
        /*003a*/ 	.short	0x0000


	//----- nvinfo : EIATTR_MAXREG_COUNT
	.align		4
        /*003c*/ 	.byte	0x03, 0x1b
        /*003e*/ 	.short	0x00ff


	//----- nvinfo : EIATTR_MERCURY_ISA_VERSION
	.align		4
        /*0040*/ 	.byte	0x03, 0x5f
        /*0042*/ 	.short	0x0101


	//----- nvinfo : EIATTR_VRC_CTA_INIT_COUNT
	.align		4
        /*0044*/ 	.byte	0x02, 0x4a
	.zero		1
	.zero		1


	//----- nvinfo : EIATTR_EXIT_INSTR_OFFSETS
	.align		4
        /*0048*/ 	.byte	0x04, 0x1c
        /*004a*/ 	.short	(.L_15 - .L_14)


	//   ....[0]....
.L_14:
        /*004c*/ 	.word	0x00000030


	//   ....[1]....
        /*0050*/ 	.word	0x00000be0


	//   ....[2]....
        /*0054*/ 	.word	0x00001190


	//   ....[3]....
        /*0058*/ 	.word	0x000014c0


	//   ....[4]....
        /*005c*/ 	.word	0x00001680


	//----- nvinfo : EIATTR_CBANK_PARAM_SIZE
	.align		4
.L_15:
        /*0060*/ 	.byte	0x03, 0x19
        /*0062*/ 	.short	0x0014


	//----- nvinfo : EIATTR_PARAM_CBANK
	.align		4
        /*0064*/ 	.byte	0x04, 0x0a
        /*0066*/ 	.short	(.L_17 - .L_16)
	.align		4
.L_16:
        /*0068*/ 	.word	index@(.nv.constant0._Z9minVectorPdS_i)
        /*006c*/ 	.short	0x0380
        /*006e*/ 	.short	0x0014


	//----- nvinfo : EIATTR_SW_WAR
	.align		4
.L_17:
        /*0070*/ 	.byte	0x04, 0x36
        /*0072*/ 	.short	(.L_19 - .L_18)
.L_18:
        /*0074*/ 	.word	0x00000008
.L_19:


//--------------------- .nv.callgraph             --------------------------
	.section	.nv.callgraph,"",@"SHT_CUDA_CALLGRAPH"
	.align	4
	.sectionentsize	8
	.align		4
        /*0000*/ 	.word	0x00000000
	.align		4
        /*0004*/ 	.word	0xffffffff
	.align		4
        /*0008*/ 	.word	0x00000000
	.align		4
        /*000c*/ 	.word	0xfffffffe
	.align		4
        /*0010*/ 	.word	0x00000000
	.align		4
        /*0014*/ 	.word	0xfffffffd
	.align		4
        /*0018*/ 	.word	0x00000000
	.align		4
        /*001c*/ 	.word	0xfffffffc


//--------------------- .text._Z9minVectorPdS_i   --------------------------
	.section	.text._Z9minVectorPdS_i,"ax",@progbits
	.align	128
        .global         _Z9minVectorPdS_i
        .type           _Z9minVectorPdS_i,@function
        .size           _Z9minVectorPdS_i,(.L_x_6 - _Z9minVectorPdS_i)
        .other          _Z9minVectorPdS_i,@"STO_CUDA_ENTRY STV_DEFAULT"
_Z9minVectorPdS_i:
.text._Z9minVectorPdS_i:
[----:B------:R-:W-:Y:S08]  /*0000*/  LDC R1, c[0x0][0x37c] ;  /* 0x0000df00ff017b82 */ /* 0x000ff00000000800 */
[----:B------:R-:W0:Y:S02]  /*0010*/  LDC R2, c[0x0][0x390] ;  /* 0x0000e400ff027b82 */ /* 0x000e240000000800 */
[----:B0-----:R-:W-:-:S13]  /*0020*/  ISETP.GE.AND P0, PT, R2, 0x1, PT ;  /* 0x000000010200780c */ /* 0x001fda0003f06270 */
[----:B------:R-:W-:Y:S05]  /*0030*/  @!P0 EXIT ;  /* 0x000000000000894d */ /* 0x000fea0003800000 */
[C---:B------:R-:W-:Y:S01]  /*0040*/  ISETP.GE.U32.AND P1, PT, R2.reuse, 0x10, PT ;  /* 0x000000100200780c */ /* 0x040fe20003f26070 */
[----:B------:R-:W0:Y:S01]  /*0050*/  LDCU.64 UR12, c[0x0][0x358] ;  /* 0x00006b00ff0c77ac */ /* 0x000e220008000a00 */
[----:B------:R-:W-:Y:S01]  /*0060*/  LOP3.LUT R14, R2, 0xf, RZ, 0xc0, !PT ;  /* 0x0000000f020e7812 */ /* 0x000fe200078ec0ff */
[----:B------:R-:W-:-:S03]  /*0070*/  IMAD.MOV.U32 R0, RZ, RZ, RZ ;  /* 0x000000ffff007224 */ /* 0x000fc600078e00ff */
[----:B------:R-:W-:-:S07]  /*0080*/  ISETP.NE.AND P0, PT, R14, RZ, PT ;  /* 0x000000ff0e00720c */ /* 0x000fce0003f05270 */
[----:B------:R-:W-:Y:S06]  /*0090*/  @!P1 BRA `(.L_x_0) ;  /* 0x0000000800d09947 */ /* 0x000fec0003800000 */
[----:B------:R-:W1:Y:S01]  /*00a0*/  LDCU.128 UR8, c[0x0][0x380] ;  /* 0x00007000ff0877ac */ /* 0x000e620008000c00 */
[----:B------:R-:W-:-:S05]  /*00b0*/  LOP3.LUT R0, R2, 0x7ffffff0, RZ, 0xc0, !PT ;  /* 0x7ffffff002007812 */ /* 0x000fca00078ec0ff */
[----:B------:R-:W-:Y:S01]  /*00c0*/  IMAD.MOV R3, RZ, RZ, -R0 ;  /* 0x000000ffff037224 */ /* 0x000fe200078e0a00 */
[----:B-1----:R-:W-:Y:S02]  /*00d0*/  UIADD3 UR6, UP0, UPT, UR8, 0x40, URZ ;  /* 0x0000004008067890 */ /* 0x002fe4000ff1e0ff */
[----:B------:R-:W-:Y:S02]  /*00e0*/  UIADD3 UR4, UP1, UPT, UR10, 0x40, URZ ;  /* 0x000000400a047890 */ /* 0x000fe4000ff3e0ff */
[----:B------:R-:W-:Y:S02]  /*00f0*/  UIADD3.X UR7, UPT, UPT, URZ, UR9, URZ, UP0, !UPT ;  /* 0x00000009ff077290 */ /* 0x000fe400087fe4ff */
[----:B------:R-:W-:Y:S01]  /*0100*/  UIADD3.X UR5, UPT, UPT, URZ, UR11, URZ, UP1, !UPT ;  /* 0x0000000bff057290 */ /* 0x000fe20008ffe4ff */
[----:B------:R-:W-:Y:S02]  /*0110*/  IMAD.U32 R8, RZ, RZ, UR6 ;  /* 0x00000006ff087e24 */ /* 0x000fe4000f8e00ff */
[----:B------:R-:W-:-:S02]  /*0120*/  IMAD.U32 R6, RZ, RZ, UR4 ;  /* 0x00000004ff067e24 */ /* 0x000fc4000f8e00ff */
[----:B------:R-:W-:Y:S02]  /*0130*/  IMAD.U32 R9, RZ, RZ, UR7 ;  /* 0x00000007ff097e24 */ /* 0x000fe4000f8e00ff */
[----:B------:R-:W-:-:S07]  /*0140*/  IMAD.U32 R7, RZ, RZ, UR5 ;  /* 0x00000005ff077e24 */ /* 0x000fce000f8e00ff */
.L_x_1:
[----:B-1----:R-:W-:Y:S01]  /*0150*/  IMAD.MOV.U32 R4, RZ, RZ, R8 ;  /* 0x000000ffff047224 */ /* 0x002fe200078e0008 */
[----:B0-----:R-:W2:Y:S01]  /*0160*/  LDG.E.64 R10, desc[UR12][R6.64+-0x40] ;  /* 0xffffc00c060a7981 */ /* 0x001ea2000c1e1b00 */
[----:B------:R-:W-:-:S05]  /*0170*/  IMAD.MOV.U32 R5, RZ, RZ, R9 ;  /* 0x000000ffff057224 */ /* 0x000fca00078e0009 */
[----:B------:R-:W2:Y:S02]  /*0180*/  LDG.E.64 R8, desc[UR12][R4.64+-0x40] ;  /* 0xffffc00c04087981 */ /* 0x000ea4000c1e1b00 */
[----:B--2---:R-:W-:Y:S01]  /*0190*/  DSETP.MIN.AND P1, P2, R8, R10, PT ;  /* 0x0000000a0800722a */ /* 0x004fe20003a20000 */
[----:B------:R-:W-:Y:S02]  /*01a0*/  IMAD.MOV.U32 R12, RZ, RZ, R9 ;  /* 0x000000ffff0c7224 */ /* 0x000fe400078e0009 */
[----:B------:R-:W-:-:S05]  /*01b0*/  IMAD.MOV.U32 R13, RZ, RZ, R11 ;  /* 0x000000ffff0d7224 */ /* 0x000fca00078e000b */
[----:B------:R-:W-:-:S06]  /*01c0*/  FSEL R15, R12, R13, P1 ;  /* 0x0000000d0c0f7208 */ /* 0x000fcc0000800000 */
[----:B------:R-:W-:Y:S02]  /*01d0*/  @P2 LOP3.LUT R15, R13, 0x80000, RZ, 0xfc, !PT ;  /* 0x000800000d0f2812 */ /* 0x000fe400078efcff */
[----:B------:R-:W-:Y:S02]  /*01e0*/  SEL R8, R8, R10, P1 ;  /* 0x0000000a08087207 */ /* 0x000fe40000800000 */
[----:B------:R-:W2:Y:S01]  /*01f0*/  LDG.E.64 R10, desc[UR12][R4.64+-0x38] ;  /* 0xffffc80c040a7981 */ /* 0x000ea2000c1e1b00 */
[----:B------:R-:W-:-:S05]  /*0200*/  IMAD.MOV.U32 R9, RZ, RZ, R15 ;  /* 0x000000ffff097224 */ /* 0x000fca00078e000f */
[----:B------:R0:W-:Y:S04]  /*0210*/  STG.E.64 desc[UR12][R4.64+-0x40], R8 ;  /* 0xffffc00804007986 */ /* 0x0001e8000c101b0c */
[----:B------:R-:W3:Y:S01]  /*0220*/  LDG.E.64 R12, desc[UR12][R6.64+-0x38] ;  /* 0xffffc80c060c7981 */ /* 0x000ee2000c1e1b00 */
[----:B--2---:R-:W-:Y:S01]  /*0230*/  IMAD.MOV.U32 R15, RZ, RZ, R11 ;  /* 0x000000ffff0f7224 */ /* 0x004fe200078e000b */
[----:B---3--:R-:W-:Y:S01]  /*0240*/  DSETP.MIN.AND P1, P2, R10, R12, PT ;  /* 0x0000000c0a00722a */ /* 0x008fe20003a20000 */
[----:B------:R-:W-:-:S05]  /*0250*/  IMAD.MOV.U32 R16, RZ, RZ, R13 ;  /* 0x000000ffff107224 */ /* 0x000fca00078e000d */
[----:B------:R-:W-:Y:S02]  /*0260*/  FSEL R15, R15, R16, P1 ;  /* 0x000000100f0f7208 */ /* 0x000fe40000800000 */
[----:B------:R-:W-:Y:S02]  /*0270*/  SEL R10, R10, R12, P1 ;  /* 0x0000000c0a0a7207 */ /* 0x000fe40000800000 */
[----:B------:R-:W2:Y:S04]  /*0280*/  LDG.E.64 R12, desc[UR12][R4.64+-0x30] ;  /* 0xffffd00c040c7981 */ /* 0x000ea8000c1e1b00 */
[----:B------:R-:W-:-:S04]  /*0290*/  @P2 LOP3.LUT R15, R16, 0x80000, RZ, 0xfc, !PT ;  /* 0x00080000100f2812 */ /* 0x000fc800078efcff */
[----:B------:R-:W-:-:S05]  /*02a0*/  MOV R11, R15 ;  /* 0x0000000f000b7202 */ /* 0x000fca0000000f00 */
[----:B------:R1:W-:Y:S04]  /*02b0*/  STG.E.64 desc[UR12][R4.64+-0x38], R10 ;  /* 0xffffc80a04007986 */ /* 0x0003e8000c101b0c */
[----:B0-----:R-:W3:Y:S01]  /*02c0*/  LDG.E.64 R8, desc[UR12][R6.64+-0x30] ;  /* 0xffffd00c06087981 */ /* 0x001ee2000c1e1b00 */
[----:B--2---:R-:W-:Y:S01]  /*02d0*/  IMAD.MOV.U32 R15, RZ, RZ, R13 ;  /* 0x000000ffff0f7224 */ /* 0x004fe200078e000d */
[----:B---3--:R-:W-:Y:S01]  /*02e0*/  DSETP.MIN.AND P1, P2, R12, R8, PT ;  /* 0x000000080c00722a */ /* 0x008fe20003a20000 */
[----:B------:R-:W-:-:S05]  /*02f0*/  IMAD.MOV.U32 R16, RZ, RZ, R9 ;  /* 0x000000ffff107224 */ /* 0x000fca00078e0009 */
[----:B------:R-:W-:Y:S02]  /*0300*/  FSEL R15, R15, R16, P1 ;  /* 0x000000100f0f7208 */ /* 0x000fe40000800000 */
[----:B------:R-:W-:Y:S02]  /*0310*/  SEL R8, R12, R8, P1 ;  /* 0x000000080c087207 */ /* 0x000fe40000800000 */
[----:B------:R-:W2:Y:S04]  /*0320*/  LDG.E.64 R12, desc[UR12][R4.64+-0x28] ;  /* 0xffffd80c040c7981 */ /* 0x000ea8000c1e1b00 */
[----:B------:R-:W-:-:S05]  /*0330*/  @P2 LOP3.LUT R15, R16, 0x80000, RZ, 0xfc, !PT ;  /* 0x00080000100f2812 */ /* 0x000fca00078efcff */
[----:B------:R-:W-:-:S05]  /*0340*/  IMAD.MOV.U32 R9, RZ, RZ, R15 ;  /* 0x000000ffff097224 */ /* 0x000fca00078e000f */
[----:B------:R0:W-:Y:S04]  /*0350*/  STG.E.64 desc[UR12][R4.64+-0x30], R8 ;  /* 0xffffd00804007986 */ /* 0x0001e8000c101b0c */
[----:B-1----:R-:W3:Y:S01]  /*0360*/  LDG.E.64 R10, desc[UR12][R6.64+-0x28] ;  /* 0xffffd80c060a7981 */ /* 0x002ee2000c1e1b00 */
        /* <DEDUP_REMOVED lines=30> */
[----:B--2---:R-:W-:Y:S01]  /*0550*/  MOV R15, R13 ;  /* 0x0000000d000f7202 */ /* 0x004fe20000000f00 */
        /* <DEDUP_REMOVED lines=41> */
[----:B------:R-:W-:-:S05]  /*07f0*/  MOV R16, R9 ;  /* 0x0000000900107202 */ /* 0x000fca0000000f00 */
        /* <DEDUP_REMOVED lines=46> */
[----:B-1----:R1:W3:Y:S01]  /*0ae0*/  LDG.E.64 R10, desc[UR12][R6.64+0x38] ;  /* 0x0000380c060a7981 */ /* 0x0022e2000c1e1b00 */
[----:B------:R-:W-:Y:S01]  /*0af0*/  VIADD R3, R3, 0x10 ;  /* 0x0000001003037836 */ /* 0x000fe20000000000 */
[----:B-1----:R-:W-:-:S05]  /*0b00*/  IADD3 R6, P3, PT, R6, 0x80, RZ ;  /* 0x0000008006067810 */ /* 0x002fca0007f7e0ff */
[----:B------:R-:W-:Y:S02]  /*0b10*/  IMAD.X R7, RZ, RZ, R7, P3 ;  /* 0x000000ffff077224 */ /* 0x000fe400018e0607 */
[----:B--2---:R-:W-:Y:S01]  /*0b20*/  IMAD.MOV.U32 R15, RZ, RZ, R13 ;  /* 0x000000ffff0f7224 */ /* 0x004fe200078e000d */
[----:B---3--:R-:W-:Y:S01]  /*0b30*/  DSETP.MIN.AND P1, P2, R12, R10, PT ;  /* 0x0000000a0c00722a */ /* 0x008fe20003a20000 */
[----:B------:R-:W-:-:S05]  /*0b40*/  IMAD.MOV.U32 R16, RZ, RZ, R11 ;  /* 0x000000ffff107224 */ /* 0x000fca00078e000b */
[----:B------:R-:W-:Y:S02]  /*0b50*/  FSEL R15, R15, R16, P1 ;  /* 0x000000100f0f7208 */ /* 0x000fe40000800000 */
[----:B------:R-:W-:Y:S02]  /*0b60*/  SEL R10, R12, R10, P1 ;  /* 0x0000000a0c0a7207 */ /* 0x000fe40000800000 */
[----:B------:R-:W-:-:S04]  /*0b70*/  ISETP.NE.AND P1, PT, R3, RZ, PT ;  /* 0x000000ff0300720c */ /* 0x000fc80003f25270 */
[----:B------:R-:W-:Y:S02]  /*0b80*/  @P2 LOP3.LUT R15, R16, 0x80000, RZ, 0xfc, !PT ;  /* 0x00080000100f2812 */ /* 0x000fe400078efcff */
[----:B0-----:R-:W-:-:S03]  /*0b90*/  IADD3 R8, P2, PT, R4, 0x80, RZ ;  /* 0x0000008004087810 */ /* 0x001fc60007f5e0ff */
[----:B------:R-:W-:Y:S02]  /*0ba0*/  IMAD.MOV.U32 R11, RZ, RZ, R15 ;  /* 0x000000ffff0b7224 */ /* 0x000fe400078e000f */
[----:B------:R-:W-:-:S03]  /*0bb0*/  IMAD.X R9, RZ, RZ, R5, P2 ;  /* 0x000000ffff097224 */ /* 0x000fc600010e0605 */
[----:B------:R1:W-:Y:S01]  /*0bc0*/  STG.E.64 desc[UR12][R4.64+0x38], R10 ;  /* 0x0000380a04007986 */ /* 0x0003e2000c101b0c */
[----:B------:R-:W-:Y:S05]  /*0bd0*/  @P1 BRA `(.L_x_1) ;  /* 0xfffffff4005c1947 */ /* 0x000fea000383ffff */
.L_x_0:
[----:B0-----:R-:W-:Y:S05]  /*0be0*/  @!P0 EXIT ;  /* 0x000000000000894d */ /* 0x001fea0003800000 */
[----:B------:R-:W-:Y:S02]  /*0bf0*/  ISETP.GE.U32.AND P1, PT, R14, 0x8, PT ;  /* 0x000000080e00780c */ /* 0x000fe40003f26070 */
[----:B------:R-:W-:-:S04]  /*0c00*/  LOP3.LUT R3, R2, 0x7, RZ, 0xc0, !PT ;  /* 0x0000000702037812 */ /* 0x000fc800078ec0ff */
[----:B------:R-:W-:-:S07]  /*0c10*/  ISETP.NE.AND P0, PT, R3, RZ, PT ;  /* 0x000000ff0300720c */ /* 0x000fce0003f05270 */
[----:B------:R-:W-:Y:S06]  /*0c20*/  @!P1 BRA `(.L_x_2) ;  /* 0x0000000400589947 */ /* 0x000fec0003800000 */
[----:B-1----:R-:W0:Y:S08]  /*0c30*/  LDC.64 R4, c[0x0][0x380] ;  /* 0x0000e000ff047b82 */ /* 0x002e300000000a00 */
[----:B------:R-:W1:Y:S01]  /*0c40*/  LDC.64 R6, c[0x0][0x388] ;  /* 0x0000e200ff067b82 */ /* 0x000e620000000a00 */
[----:B0-----:R-:W-:-:S05]  /*0c50*/  IMAD.WIDE.U32 R4, R0, 0x8, R4 ;  /* 0x0000000800047825 */ /* 0x001fca00078e0004 */
[----:B------:R-:W2:Y:S01]  /*0c60*/  LDG.E.64 R8, desc[UR12][R4.64] ;  /* 0x0000000c04087981 */ /* 0x000ea2000c1e1b00 */
[----:B-1----:R-:W-:-:S05]  /*0c70*/  IMAD.WIDE.U32 R6, R0, 0x8, R6 ;  /* 0x0000000800067825 */ /* 0x002fca00078e0006 */
[----:B------:R-:W3:Y:S01]  /*0c80*/  LDG.E.64 R10, desc[UR12][R6.64] ;  /* 0x0000000c060a7981 */ /* 0x000ee2000c1e1b00 */
        /* <DEDUP_REMOVED lines=65> */
[----:B------:R-:W1:Y:S04]  /*10a0*/  LDG.E.64 R12, desc[UR12][R4.64+0x38] ;  /* 0x0000380c040c7981 */ /* 0x000e68000c1e1b00 */
[----:B------:R-:W-:-:S05]  /*10b0*/  @P2 LOP3.LUT R17, R15, 0x80000, RZ, 0xfc, !PT ;  /* 0x000800000f112812 */ /* 0x000fca00078efcff */
[----:B------:R-:W-:-:S05]  /*10c0*/  IMAD.MOV.U32 R9, RZ, RZ, R17 ;  /* 0x000000ffff097224 */ /* 0x000fca00078e0011 */
[----:B------:R0:W-:Y:S04]  /*10d0*/  STG.E.64 desc[UR12][R4.64+0x30], R8 ;  /* 0x0000300804007986 */ /* 0x0001e8000c101b0c */
[----:B------:R-:W2:Y:S01]  /*10e0*/  LDG.E.64 R6, desc[UR12][R6.64+0x38] ;  /* 0x0000380c06067981 */ /* 0x000ea2000c1e1b00 */
[----:B------:R-:W-:Y:S02]  /*10f0*/  VIADD R0, R0, 0x8 ;  /* 0x0000000800007836 */ /* 0x000fe40000000000 */
[----:B-1----:R-:W-:Y:S01]  /*1100*/  IMAD.MOV.U32 R10, RZ, RZ, R13 ;  /* 0x000000ffff0a7224 */ /* 0x002fe200078e000d */
[----:B--2---:R-:W-:Y:S01]  /*1110*/  DSETP.MIN.AND P1, P2, R12, R6, PT ;  /* 0x000000060c00722a */ /* 0x004fe20003a20000 */
[----:B------:R-:W-:Y:S02]  /*1120*/  IMAD.MOV.U32 R15, RZ, RZ, R7 ;  /* 0x000000ffff0f7224 */ /* 0x000fe400078e0007 */
[----:B------:R-:W-:-:S03]  /*1130*/  IMAD.MOV.U32 R11, RZ, RZ, R6 ;  /* 0x000000ffff0b7224 */ /* 0x000fc600078e0006 */
[----:B------:R-:W-:Y:S02]  /*1140*/  FSEL R17, R10, R15, P1 ;  /* 0x0000000f0a117208 */ /* 0x000fe40000800000 */
[----:B------:R-:W-:-:S06]  /*1150*/  SEL R10, R12, R11, P1 ;  /* 0x0000000b0c0a7207 */ /* 0x000fcc0000800000 */
[----:B------:R-:W-:-:S05]  /*1160*/  @P2 LOP3.LUT R17, R15, 0x80000, RZ, 0xfc, !PT ;  /* 0x000800000f112812 */ /* 0x000fca00078efcff */
[----:B------:R-:W-:-:S05]  /*1170*/  IMAD.MOV.U32 R11, RZ, RZ, R17 ;  /* 0x000000ffff0b7224 */ /* 0x000fca00078e0011 */
[----:B------:R0:W-:Y:S02]  /*1180*/  STG.E.64 desc[UR12][R4.64+0x38], R10 ;  /* 0x0000380a04007986 */ /* 0x0001e4000c101b0c */
.L_x_2:
[----:B------:R-:W-:Y:S05]  /*1190*/  @!P0 EXIT ;  /* 0x000000000000894d */ /* 0x000fea0003800000 */
[----:B------:R-:W-:Y:S02]  /*11a0*/  ISETP.GE.U32.AND P1, PT, R3, 0x4, PT ;  /* 0x000000040300780c */ /* 0x000fe40003f26070 */
[----:B01----:R-:W-:-:S04]  /*11b0*/  LOP3.LUT R4, R2, 0x3, RZ, 0xc0, !PT ;  /* 0x0000000302047812 */ /* 0x003fc800078ec0ff */
[----:B------:R-:W-:-:S07]  /*11c0*/  ISETP.NE.AND P0, PT, R4, RZ, PT ;  /* 0x000000ff0400720c */ /* 0x000fce0003f05270 */
[----:B------:R-:W-:Y:S06]  /*11d0*/  @!P1 BRA `(.L_x_3) ;  /* 0x0000000000b89947 */ /* 0x000fec0003800000 */
[----:B------:R-:W0:Y:S08]  /*11e0*/  LDC.64 R2, c[0x0][0x380] ;  /* 0x0000e000ff027b82 */ /* 0x000e300000000a00 */
        /* <DEDUP_REMOVED lines=35> */
[----:B------:R-:W-:Y:S02]  /*1420*/  VIADD R0, R0, 0x4 ;  /* 0x0000000400007836 */ /* 0x000fe40000000000 */
[----:B--2---:R-:W-:Y:S01]  /*1430*/  IMAD.MOV.U32 R5, RZ, RZ, R13 ;  /* 0x000000ffff057224 */ /* 0x004fe200078e000d */
[----:B---3--:R-:W-:Y:S01]  /*1440*/  DSETP.MIN.AND P1, P2, R12, R6, PT ;  /* 0x000000060c00722a */ /* 0x008fe20003a20000 */
[----:B------:R-:W-:Y:S02]  /*1450*/  IMAD.MOV.U32 R14, RZ, RZ, R7 ;  /* 0x000000ffff0e7224 */ /* 0x000fe400078e0007 */
[----:B-1----:R-:W-:-:S03]  /*1460*/  IMAD.MOV.U32 R11, RZ, RZ, R6 ;  /* 0x000000ffff0b7224 */ /* 0x002fc600078e0006 */
[----:B------:R-:W-:Y:S02]  /*1470*/  FSEL R5, R5, R14, P1 ;  /* 0x0000000e05057208 */ /* 0x000fe40000800000 */
[----:B------:R-:W-:-:S06]  /*1480*/  SEL R10, R12, R11, P1 ;  /* 0x0000000b0c0a7207 */ /* 0x000fcc0000800000 */
[----:B------:R-:W-:-:S05]  /*1490*/  @P2 LOP3.LUT R5, R14, 0x80000, RZ, 0xfc, !PT ;  /* 0x000800000e052812 */ /* 0x000fca00078efcff */
[----:B------:R-:W-:-:S05]  /*14a0*/  IMAD.MOV.U32 R11, RZ, RZ, R5 ;  /* 0x000000ffff0b7224 */ /* 0x000fca00078e0005 */
[----:B------:R0:W-:Y:S02]  /*14b0*/  STG.E.64 desc[UR12][R2.64+0x18], R10 ;  /* 0x0000180a02007986 */ /* 0x0001e4000c101b0c */
.L_x_3:
[----:B------:R-:W-:Y:S05]  /*14c0*/  @!P0 EXIT ;  /* 0x000000000000894d */ /* 0x000fea0003800000 */
[----:B0-----:R-:W0:Y:S08]  /*14d0*/  LDC.64 R2, c[0x0][0x388] ;  /* 0x0000e200ff027b82 */ /* 0x001e300000000a00 */
[----:B------:R-:W1:Y:S01]  /*14e0*/  LDC.64 R6, c[0x0][0x380] ;  /* 0x0000e000ff067b82 */ /* 0x000e620000000a00 */
[----:B0-----:R-:W-:-:S04]  /*14f0*/  IMAD.WIDE.U32 R2, R0, 0x8, R2 ;  /* 0x0000000800027825 */ /* 0x001fc800078e0002 */
[----:B------:R-:W-:Y:S01]  /*1500*/  IMAD.MOV.U32 R8, RZ, RZ, R2 ;  /* 0x000000ffff087224 */ /* 0x000fe200078e0002 */
[----:B------:R-:W-:Y:S01]  /*1510*/  MOV R9, R3 ;  /* 0x0000000300097202 */ /* 0x000fe20000000f00 */
[----:B-1----:R-:W-:-:S04]  /*1520*/  IMAD.WIDE.U32 R6, R0, 0x8, R6 ;  /* 0x0000000800067825 */ /* 0x002fc800078e0006 */
[----:B------:R-:W-:-:S07]  /*1530*/  IMAD.MOV R0, RZ, RZ, -R4 ;  /* 0x000000ffff007224 */ /* 0x000fce00078e0a04 */
.L_x_4:
[----:B------:R-:W-:Y:S01]  /*1540*/  IMAD.MOV.U32 R4, RZ, RZ, R8 ;  /* 0x000000ffff047224 */ /* 0x000fe200078e0008 */
[----:B------:R-:W2:Y:S01]  /*1550*/  LDG.E.64 R2, desc[UR12][R6.64] ;  /* 0x0000000c06027981 */ /* 0x000ea2000c1e1b00 */
[----:B------:R-:W-:-:S06]  /*1560*/  IMAD.MOV.U32 R5, RZ, RZ, R9 ;  /* 0x000000ffff057224 */ /* 0x000fcc00078e0009 */
[----:B------:R-:W2:Y:S01]  /*1570*/  LDG.E.64 R4, desc[UR12][R4.64] ;  /* 0x0000000c04047981 */ /* 0x000ea2000c1e1b00 */
[----:B------:R-:W-:Y:S01]  /*1580*/  VIADD R0, R0, 0x1 ;  /* 0x0000000100007836 */ /* 0x000fe20000000000 */
[----:B--2---:R-:W-:Y:S01]  /*1590*/  DSETP.MIN.AND P0, P1, R2, R4, PT ;  /* 0x000000040200722a */ /* 0x004fe20003900000 */
[----:B------:R-:W-:Y:S02]  /*15a0*/  IMAD.MOV.U32 R13, RZ, RZ, R5 ;  /* 0x000000ffff0d7224 */ /* 0x000fe400078e0005 */
[----:B------:R-:W-:Y:S02]  /*15b0*/  IMAD.MOV.U32 R10, RZ, RZ, R3 ;  /* 0x000000ffff0a7224 */ /* 0x000fe400078e0003 */
[----:B------:R-:W-:-:S03]  /*15c0*/  IMAD.MOV.U32 R11, RZ, RZ, R4 ;  /* 0x000000ffff0b7224 */ /* 0x000fc600078e0004 */
[----:B------:R-:W-:Y:S02]  /*15d0*/  FSEL R15, R10, R13, P0 ;  /* 0x0000000d0a0f7208 */ /* 0x000fe40000000000 */
[----:B------:R-:W-:Y:S02]  /*15e0*/  SEL R2, R2, R11, P0 ;  /* 0x0000000b02027207 */ /* 0x000fe40000000000 */
[----:B------:R-:W-:Y:S02]  /*15f0*/  ISETP.NE.AND P0, PT, R0, RZ, PT ;  /* 0x000000ff0000720c */ /* 0x000fe40003f05270 */
[----:B------:R-:W-:-:S05]  /*1600*/  @P1 LOP3.LUT R15, R13, 0x80000, RZ, 0xfc, !PT ;  /* 0x000800000d0f1812 */ /* 0x000fca00078efcff */
[----:B------:R-:W-:Y:S01]  /*1610*/  IMAD.MOV.U32 R3, RZ, RZ, R15 ;  /* 0x000000ffff037224 */ /* 0x000fe200078e000f */
[----:B------:R-:W-:-:S04]  /*1620*/  IADD3 R8, P1, PT, R8, 0x8, RZ ;  /* 0x0000000808087810 */ /* 0x000fc80007f3e0ff */
[----:B------:R0:W-:Y:S01]  /*1630*/  STG.E.64 desc[UR12][R6.64], R2 ;  /* 0x0000000206007986 */ /* 0x0001e2000c101b0c */
[----:B------:R-:W-:Y:S01]  /*1640*/  IMAD.X R9, RZ, RZ, R9, P1 ;  /* 0x000000ffff097224 */ /* 0x000fe200008e0609 */
[----:B0-----:R-:W-:-:S05]  /*1650*/  IADD3 R6, P2, PT, R6, 0x8, RZ ;  /* 0x0000000806067810 */ /* 0x001fca0007f5e0ff */
[----:B------:R-:W-:Y:S01]  /*1660*/  IMAD.X R7, RZ, RZ, R7, P2 ;  /* 0x000000ffff077224 */ /* 0x000fe200010e0607 */
[----:B------:R-:W-:Y:S07]  /*1670*/  @P0 BRA `(.L_x_4) ;  /* 0xfffffffc00b00947 */ /* 0x000fee000383ffff */
[----:B------:R-:W-:Y:S05]  /*1680*/  EXIT ;  /* 0x000000000000794d */ /* 0x000fea0003800000 */
.L_x_5:
[----:B------:R-:W-:-:S00]  /*1690*/  BRA `(.L_x_5) ;  /* 0xfffffffc00fc7947 */ /* 0x000fc0000383ffff */
[----:B------:R-:W-:-:S00]  /*16a0*/  NOP ;  /* 0x0000000000007918 */ /* 0x000fc00000000000 */
        /* <DEDUP_REMOVED lines=13> */
.L_x_6:


//--------------------- .nv.shared.reserved.0     --------------------------
	.section	.nv.shared.reserved.0,"aw",@nobits
	.weak		__nv_reservedSMEM_offset_0_alias
	.size		__nv_reservedSMEM_offset_0_alias, 0, 64
	.other		__nv_reservedSMEM_offset_0_alias,@"STO_CUDA_RESERVED_SHARED STV_DEFAULT"
__nv_reservedSMEM_offset_0_alias:
	.zero		0
	.zero		64


//--------------------- .nv.constant0._Z9minVectorPdS_i --------------------------
	.section	.nv.constant0._Z9minVectorPdS_i,"a",@progbits
	.sectionflags	@""
	.align	4
.nv.constant0._Z9minVectorPdS_i:
	.zero		916


//--------------------- SYMBOLS --------------------------

	.type		.nv.reservedSmem.offset0,@object
	.size		.nv.reservedSmem.offset0,0x4
